def gluon_mma(
    a_ptr,
    b_ptr,
    c_ptr,
    M: gl.constexpr,
    N: gl.constexpr,
    K: gl.constexpr,
    BLK_A: gl.constexpr,
    BLK_B: gl.constexpr,
    SHARED_A: gl.constexpr,
    SHARED_B: gl.constexpr,
    ACC_LAYOUT: gl.constexpr,
    TMEM_LAYOUT: gl.constexpr,
    USE_TCGEN05: gl.constexpr,
    IS_ASYNC: gl.constexpr,
):
    offs_m = gl.arange(0, M, layout=gl.SliceLayout(1, BLK_A))
    offs_ka = gl.arange(0, K, layout=gl.SliceLayout(0, BLK_A))
    offs_kb = gl.arange(0, K, layout=gl.SliceLayout(1, BLK_B))
    offs_n = gl.arange(0, N, layout=gl.SliceLayout(0, BLK_B))
    a = gl.load(a_ptr + offs_m[:, None] * K + offs_ka[None, :])
    b = gl.load(b_ptr + offs_kb[:, None] * N + offs_n[None, :])
    a_smem = gl.allocate_shared_memory(a.dtype, [M, K], SHARED_A, a)
    b_smem = gl.allocate_shared_memory(b.dtype, [K, N], SHARED_B, b)

    if USE_TCGEN05:
        fence_async_shared()
        bar = gl.allocate_shared_memory(gl.int64, [1], mbarrier.MBarrierLayout())
        mbarrier.init(bar, count=1)
        acc_tmem = allocate_tensor_memory(gl.float32, [M, N], TMEM_LAYOUT)
        tcgen05_mma(a_smem, b_smem, acc_tmem, use_acc=False)
        tcgen05_commit(bar)
        mbarrier.wait(bar, phase=0)
        mbarrier.invalidate(bar)
        acc = acc_tmem.load(ACC_LAYOUT)
    else:
        acc = gl.zeros([M, N], dtype=gl.float32, layout=ACC_LAYOUT)
        acc = hopper.warpgroup_mma(a_smem, b_smem, acc, is_async=IS_ASYNC)
        if IS_ASYNC:
            acc = hopper.warpgroup_mma_wait(num_outstanding=0, deps=[acc])

    out_layout: gl.constexpr = gl.BlockedLayout(
        [1, 1], [1, 32], [gl.num_warps(), 1], [1, 0]
    )
    acc = gl.convert_layout(acc, out_layout)
    offs_cm = gl.arange(0, M, layout=gl.SliceLayout(1, out_layout))
    offs_cn = gl.arange(0, N, layout=gl.SliceLayout(0, out_layout))
    gl.store(c_ptr + offs_cm[:, None] * N + offs_cn[None, :], acc)

# config = {"BLOCK_K": 128, "BLOCK_M": 64, "BLOCK_N": 128, "arch": "sm_90", "dtype": "bf16", "is_async": 0, "num_warps": 8}
# arch = sm_90


// ===== COMPILED SASS (sm_90a) =====

	.target	sm_90a

	.elftype	@"ET_EXEC"


//--------------------- .note.nv.tkinfo           --------------------------
	.section	.note.nv.tkinfo,"",@"SHT_NOTE"
	.sectionflags	@"SHF_NOTE_NV_TKINFO"
	.tkinfo
        /*0018*/ 	.word	0x00000002
        /*0030*/ 	.string	""
        /*0030*/ 	.string	"ptxas"
        /*0030*/ 	.string	"Cuda compilation tools, release 13.0, V13.0.88"
        /*0030*/ 	.string	"Build cuda_13.0.r13.0/compiler.36424714_0"
        /*0030*/ 	.string	"-v  -suppress-debug-info  -lineinfo  -arch sm_90a "



//--------------------- .note.nv.cuinfo           --------------------------
	.section	.note.nv.cuinfo,"",@"SHT_NOTE"
	.sectionflags	@"SHF_NOTE_NV_CUINFO"
        /*0018*/ 	.short	0x0002
        /*001a*/ 	.short	0x005a
        /*001c*/ 	.short	0x0082
	.zero		2


//--------------------- .nv.info                  --------------------------
	.section	.nv.info,"",@"SHT_CUDA_INFO"
	.align	4


	//----- nvinfo : EIATTR_REGCOUNT
	.align		4
        /*0000*/ 	.byte	0x04, 0x2f
        /*0002*/ 	.short	(.L_1 - .L_0)
	.align		4
.L_0:
        /*0004*/ 	.word	index@(gluon_mma)
        /*0008*/ 	.word	0x00000060


	//----- nvinfo : EIATTR_FRAME_SIZE
	.align		4
.L_1:
        /*000c*/ 	.byte	0x04, 0x11
        /*000e*/ 	.short	(.L_3 - .L_2)
	.align		4
.L_2:
        /*0010*/ 	.word	index@(gluon_mma)
        /*0014*/ 	.word	0x00000000


	//----- nvinfo : EIATTR_MIN_STACK_SIZE
	.align		4
.L_3:
        /*0018*/ 	.byte	0x04, 0x12
        /*001a*/ 	.short	(.L_5 - .L_4)
	.align		4
.L_4:
        /*001c*/ 	.word	index@(gluon_mma)
        /*0020*/ 	.word	0x00000000
.L_5:


//--------------------- .nv.compat                --------------------------
	.section	.nv.compat,"",@"SHT_CUDA_COMPAT_INFO"
	.align	4
        /*0000*/ 	.byte	0x02, 0x09, 0x01, 0x00, 0x02, 0x02, 0x04, 0x00, 0x02, 0x05, 0x05, 0x00, 0x03, 0x07, 0x01, 0x01
        /*0010*/ 	.byte	0x02, 0x03, 0x00, 0x00, 0x02, 0x06, 0x01, 0x00, 0x04, 0x0b, 0x08, 0x00, 0x00, 0x00, 0x00, 0x00
        /*0020*/ 	.byte	0x00, 0x00, 0x00, 0x00


//--------------------- .nv.info.gluon_mma        --------------------------
	.section	.nv.info.gluon_mma,"",@"SHT_CUDA_INFO"
	.sectionflags	@""
	.align	4


	//----- nvinfo : EIATTR_CUDA_API_VERSION
	.align		4
        /*0000*/ 	.byte	0x04, 0x37
        /*0002*/ 	.short	(.L_7 - .L_6)
.L_6:
        /*0004*/ 	.word	0x00000082


	//----- nvinfo : EIATTR_KPARAM_INFO
	.align		4
.L_7:
        /*0008*/ 	.byte	0x04, 0x17
        /*000a*/ 	.short	(.L_9 - .L_8)
.L_8:
        /*000c*/ 	.word	0x00000000
        /*0010*/ 	.short	0x0004
        /*0012*/ 	.short	0x0020
        /*0014*/ 	.byte	0x00, 0xf4, 0x21, 0x00


	//----- nvinfo : EIATTR_KPARAM_INFO
	.align		4
.L_9:
        /*0018*/ 	.byte	0x04, 0x17
        /*001a*/ 	.short	(.L_11 - .L_10)
.L_10:
        /*001c*/ 	.word	0x00000000
        /*0020*/ 	.short	0x0003
        /*0022*/ 	.short	0x0018
        /*0024*/ 	.byte	0x00, 0xf4, 0x21, 0x00


	//----- nvinfo : EIATTR_KPARAM_INFO
	.align		4
.L_11:
        /*0028*/ 	.byte	0x04, 0x17
        /*002a*/ 	.short	(.L_13 - .L_12)
.L_12:
        /*002c*/ 	.word	0x00000000
        /*0030*/ 	.short	0x0002
        /*0032*/ 	.short	0x0010
        /*0034*/ 	.byte	0x00, 0xf4, 0x21, 0x00


	//----- nvinfo : EIATTR_KPARAM_INFO
	.align		4
.L_13:
        /*0038*/ 	.byte	0x04, 0x17
        /*003a*/ 	.short	(.L_15 - .L_14)
.L_14:
        /*003c*/ 	.word	0x00000000
        /*0040*/ 	.short	0x0001
        /*0042*/ 	.short	0x0008
        /*0044*/ 	.byte	0x00, 0xf4, 0x21, 0x00


	//----- nvinfo : EIATTR_KPARAM_INFO
	.align		4
.L_15:
        /*0048*/ 	.byte	0x04, 0x17
        /*004a*/ 	.short	(.L_17 - .L_16)
.L_16:
        /*004c*/ 	.word	0x00000000
        /*0050*/ 	.short	0x0000
        /*0052*/ 	.short	0x0000
        /*0054*/ 	.byte	0x00, 0xf4, 0x21, 0x00


	//----- nvinfo : EIATTR_SPARSE_MMA_MASK
	.align		4
.L_17:
        /*0058*/ 	.byte	0x03, 0x50
        /*005a*/ 	.short	0x0000


	//----- nvinfo : EIATTR_MAXREG_COUNT
	.align		4
        /*005c*/ 	.byte	0x03, 0x1b
        /*005e*/ 	.short	0x00ff


	//----- nvinfo : EIATTR_NUM_BARRIERS
	.align		4
        /*0060*/ 	.byte	0x02, 0x4c
        /*0062*/ 	.byte	0x01
	.zero		1


	//----- nvinfo : EIATTR_MERCURY_ISA_VERSION
	.align		4
        /*0064*/ 	.byte	0x03, 0x5f
        /*0066*/ 	.short	0x0101


	//----- nvinfo : EIATTR_EXIT_INSTR_OFFSETS
	.align		4
        /*0068*/ 	.byte	0x04, 0x1c
        /*006a*/ 	.short	(.L_19 - .L_18)


	//   ....[0]....
.L_18:
        /*006c*/ 	.word	0x00001940


	//----- nvinfo : EIATTR_REQNTID
	.align		4
.L_19:
        /*0070*/ 	.byte	0x04, 0x10
        /*0072*/ 	.short	(.L_21 - .L_20)
.L_20:
        /*0074*/ 	.word	0x00000100
        /*0078*/ 	.word	0x00000001
        /*007c*/ 	.word	0x00000001


	//----- nvinfo : EIATTR_CBANK_PARAM_SIZE
	.align		4
.L_21:
        /*0080*/ 	.byte	0x03, 0x19
        /*0082*/ 	.short	0x0028


	//----- nvinfo : EIATTR_PARAM_CBANK
	.align		4
        /*0084*/ 	.byte	0x04, 0x0a
        /*0086*/ 	.short	(.L_23 - .L_22)
	.align		4
.L_22:
        /*0088*/ 	.word	index@(.nv.constant0.gluon_mma)
        /*008c*/ 	.short	0x0210
        /*008e*/ 	.short	0x0028


	//----- nvinfo : EIATTR_SW_WAR
	.align		4
.L_23:
        /*0090*/ 	.byte	0x04, 0x36
        /*0092*/ 	.short	(.L_25 - .L_24)
.L_24:
        /*0094*/ 	.word	0x00000008
.L_25:


//--------------------- .nv.callgraph             --------------------------
	.section	.nv.callgraph,"",@"SHT_CUDA_CALLGRAPH"
	.align	4
	.sectionentsize	8
	.align		4
        /*0000*/ 	.word	0x00000000
	.align		4
        /*0004*/ 	.word	0xffffffff
	.align		4
        /*0008*/ 	.word	0x00000000
	.align		4
        /*000c*/ 	.word	0xfffffffe
	.align		4
        /*0010*/ 	.word	0x00000000
	.align		4
        /*0014*/ 	.word	0xfffffffd
	.align		4
        /*0018*/ 	.word	0x00000000
	.align		4
        /*001c*/ 	.word	0xfffffffc


//--------------------- .text.gluon_mma           --------------------------
	.section	.text.gluon_mma,"ax",@progbits
	.align	128
        .global         gluon_mma
        .type           gluon_mma,@function
        .size           gluon_mma,(.L_x_1 - gluon_mma)
        .other          gluon_mma,@"STO_CUDA_ENTRY STV_DEFAULT"
gluon_mma:
.text.gluon_mma:
[----:B------:R-:W-:Y:S01]  /*0000*/  LDC R1, c[0x0][0x28] ;  /* 0x00000a00ff017b82 */ /* 0x000fe20000000800 */
[----:B------:R-:W0:Y:S07]  /*0010*/  S2R R9, SR_TID.X ;  /* 0x0000000000097919 */ /* 0x000e2e0000002100 */
[----:B------:R-:W1:Y:S01]  /*0020*/  LDC.64 R2, c[0x0][0x210] ;  /* 0x00008400ff027b82 */ /* 0x000e620000000a00 */
[----:B------:R-:W-:Y:S01]  /*0030*/  ULDC.64 UR12, c[0x0][0x208] ;  /* 0x00008200000c7ab9 */ /* 0x000fe20000000a00 */
[----:B0-----:R-:W-:-:S02]  /*0040*/  LOP3.LUT R8, R9, 0xe0, RZ, 0xc0, !PT ;  /* 0x000000e009087812 */ /* 0x001fc400078ec0ff */
[----:B------:R-:W-:-:S03]  /*0050*/  LOP3.LUT R7, R9, 0x1f, RZ, 0xc0, !PT ;  /* 0x0000001f09077812 */ /* 0x000fc600078ec0ff */
[----:B------:R-:W-:-:S04]  /*0060*/  IMAD.SHL.U32 R6, R8, 0x4, RZ ;  /* 0x0000000408067824 */ /* 0x000fc800078e00ff */
[----:B-1----:R-:W-:-:S04]  /*0070*/  IMAD.WIDE.U32 R2, R6, 0x2, R2 ;  /* 0x0000000206027825 */ /* 0x002fc800078e0002 */
[----:B------:R-:W-:Y:S02]  /*0080*/  IMAD.WIDE.U32 R4, R7, 0x2, R2 ;  /* 0x0000000207047825 */ /* 0x000fe400078e0002 */
[----:B------:R-:W0:Y:S03]  /*0090*/  LDC.64 R2, c[0x0][0x218] ;  /* 0x00008600ff027b82 */ /* 0x000e260000000a00 */
[----:B------:R-:W2:Y:S04]  /*00a0*/  LDG.E.U16 R11, desc[UR12][R4.64] ;  /* 0x0000000c040b7981 */ /* 0x000ea8000c1e1500 */
[----:B------:R-:W3:Y:S04]  /*00b0*/  LDG.E.U16 R13, desc[UR12][R4.64+0x80] ;  /* 0x0000800c040d7981 */ /* 0x000ee8000c1e1500 */
[----:B------:R-:W4:Y:S04]  /*00c0*/  LDG.E.U16 R15, desc[UR12][R4.64+0x800] ;  /* 0x0008000c040f7981 */ /* 0x000f28000c1e1500 */
[----:B------:R-:W5:Y:S04]  /*00d0*/  LDG.E.U16 R17, desc[UR12][R4.64+0x880] ;  /* 0x0008800c04117981 */ /* 0x000f68000c1e1500 */
        /* <DEDUP_REMOVED lines=12> */
[----:B------:R-:W5:Y:S01]  /*01a0*/  LDG.E.U16 R0, desc[UR12][R4.64+0x40] ;  /* 0x0000400c04007981 */ /* 0x000f62000c1e1500 */
[----:B0-----:R-:W-:-:S03]  /*01b0*/  IMAD.WIDE.U32 R2, R6, 0x2, R2 ;  /* 0x0000000206027825 */ /* 0x001fc600078e0002 */
[----:B------:R-:W5:Y:S01]  /*01c0*/  LDG.E.U16 R12, desc[UR12][R4.64+0xc0] ;  /* 0x0000c00c040c7981 */ /* 0x000f62000c1e1500 */
[----:B------:R-:W-:-:S03]  /*01d0*/  IMAD.WIDE.U32 R2, R7, 0x2, R2 ;  /* 0x0000000207027825 */ /* 0x000fc600078e0002 */
        /* <DEDUP_REMOVED lines=13> */
[----:B------:R0:W5:Y:S04]  /*02b0*/  LDG.E.U16 R40, desc[UR12][R4.64+0x38c0] ;  /* 0x0038c00c04287981 */ /* 0x000168000c1e1500 */
[----:B------:R-:W5:Y:S04]  /*02c0*/  LDG.E.U16 R43, desc[UR12][R2.64] ;  /* 0x0000000c022b7981 */ /* 0x000f68000c1e1500 */
[----:B------:R-:W5:Y:S04]  /*02d0*/  LDG.E.U16 R45, desc[UR12][R2.64+0x80] ;  /* 0x0000800c022d7981 */ /* 0x000f68000c1e1500 */
[----:B------:R-:W5:Y:S04]  /*02e0*/  LDG.E.U16 R47, desc[UR12][R2.64+0x800] ;  /* 0x0008000c022f7981 */ /* 0x000f68000c1e1500 */
[----:B------:R-:W5:Y:S01]  /*02f0*/  LDG.E.U16 R49, desc[UR12][R2.64+0x880] ;  /* 0x0008800c02317981 */ /* 0x000f62000c1e1500 */
[----:B------:R-:W1:Y:S01]  /*0300*/  S2UR UR8, SR_CgaCtaId ;  /* 0x00000000000879c3 */ /* 0x000e620000008800 */
[----:B0-----:R-:W-:Y:S01]  /*0310*/  IMAD R5, R7, 0x2, R6 ;  /* 0x0000000207057824 */ /* 0x001fe200078e0206 */
[----:B------:R-:W-:Y:S01]  /*0320*/  SHF.R.U32.HI R10, RZ, 0x1, R8 ;  /* 0x00000001ff0a7819 */ /* 0x000fe20000011608 */
[----:B------:R-:W-:Y:S01]  /*0330*/  UMOV UR4, 0x400 ;  /* 0x0000040000047882 */ /* 0x000fe20000000000 */
[----:B------:R-:W5:Y:S02]  /*0340*/  LDG.E.U16 R51, desc[UR12][R2.64+0x1000] ;  /* 0x0010000c02337981 */ /* 0x000f64000c1e1500 */
[----:B------:R-:W-:-:S02]  /*0350*/  LOP3.LUT R10, R5, R10, RZ, 0x3c, !PT ;  /* 0x0000000a050a7212 */ /* 0x000fc400078e3cff */
[----:B------:R-:W-:Y:S01]  /*0360*/  SHF.L.U32 R4, R9, 0x2, RZ ;  /* 0x0000000209047819 */ /* 0x000fe200000006ff */
[----:B------:R-:W5:Y:S01]  /*0370*/  LDG.E.U16 R53, desc[UR12][R2.64+0x1080] ;  /* 0x0010800c02357981 */ /* 0x000f62000c1e1500 */
[----:B------:R-:W-:-:S03]  /*0380*/  LOP3.LUT R93, R10, 0x40, RZ, 0x3c, !PT ;  /* 0x000000400a5d7812 */ /* 0x000fc600078e3cff */
[----:B------:R-:W5:Y:S04]  /*0390*/  LDG.E.U16 R55, desc[UR12][R2.64+0x1800] ;  /* 0x0018000c02377981 */ /* 0x000f68000c1e1500 */
[----:B------:R-:W5:Y:S04]  /*03a0*/  LDG.E.U16 R57, desc[UR12][R2.64+0x1880] ;  /* 0x0018800c02397981 */ /* 0x000f68000c1e1500 */
[----:B------:R-:W5:Y:S01]  /*03b0*/  LDG.E.U16 R59, desc[UR12][R2.64+0x6000] ;  /* 0x0060000c023b7981 */ /* 0x000f62000c1e1500 */
[----:B-1----:R-:W-:-:S03]  /*03c0*/  ULEA UR8, UR8, UR4, 0x18 ;  /* 0x0000000408087291 */ /* 0x002fc6000f8ec03f */
[----:B------:R-:W5:Y:S01]  /*03d0*/  LDG.E.U16 R61, desc[UR12][R2.64+0x6080] ;  /* 0x0060800c023d7981 */ /* 0x000f62000c1e1500 */
[----:B------:R-:W-:-:S03]  /*03e0*/  ULDC.64 UR4, c[0x0][0x218] ;  /* 0x0000860000047ab9 */ /* 0x000fc60000000a00 */
        /* <DEDUP_REMOVED lines=16> */
[----:B--2---:R-:W-:Y:S04]  /*04f0*/  STS.U16 [R10+UR8+0x8000], R11 ;  /* 0x0080000b0a007988 */ /* 0x004fe80008000408 */
[----:B---3--:R-:W-:Y:S04]  /*0500*/  STS.U16 [R10+UR8+0xa000], R13 ;  /* 0x00a0000d0a007988 */ /* 0x008fe80008000408 */
[----:B----4-:R-:W-:Y:S04]  /*0510*/  STS.U16 [R10+UR8+0x8400], R15 ;  /* 0x0084000f0a007988 */ /* 0x010fe80008000408 */
[----:B-----5:R-:W-:Y:S04]  /*0520*/  STS.U16 [R10+UR8+0xa400], R17 ;  /* 0x00a400110a007988 */ /* 0x020fe80008000408 */
[----:B------:R0:W-:Y:S04]  /*0530*/  STS.U16 [R10+UR8+0x8800], R19 ;  /* 0x008800130a007988 */ /* 0x0001e80008000408 */
[----:B------:R1:W-:Y:S04]  /*0540*/  STS.U16 [R10+UR8+0xa800], R21 ;  /* 0x00a800150a007988 */ /* 0x0003e80008000408 */
[----:B------:R-:W-:Y:S04]  /*0550*/  STS.U16 [R10+UR8+0x8c00], R23 ;  /* 0x008c00170a007988 */ /* 0x000fe80008000408 */
        /* <DEDUP_REMOVED lines=9> */
[----:B------:R2:W-:Y:S04]  /*05f0*/  STS.U16 [R93+UR8+0x8000], R0 ;  /* 0x008000005d007988 */ /* 0x0005e80008000408 */
[----:B0-----:R-:W3:Y:S04]  /*0600*/  LDG.E.U16 R19, desc[UR12][R2.64+0x2000] ;  /* 0x0020000c02137981 */ /* 0x001ee8000c1e1500 */
[----:B-1----:R-:W4:Y:S01]  /*0610*/  LDG.E.U16 R21, desc[UR12][R2.64+0x2080] ;  /* 0x0020800c02157981 */ /* 0x002f22000c1e1500 */
[----:B--2---:R-:W-:-:S03]  /*0620*/  LOP3.LUT R0, R4, 0x380, RZ, 0xc0, !PT ;  /* 0x0000038004007812 */ /* 0x004fc600078ec0ff */
[----:B------:R-:W2:Y:S01]  /*0630*/  LDG.E.U16 R23, desc[UR12][R2.64+0x2800] ;  /* 0x0028000c02177981 */ /* 0x000ea2000c1e1500 */
[----:B------:R-:W-:-:S03]  /*0640*/  LEA R4, P0, R0, UR4, 0x1 ;  /* 0x0000000400047c11 */ /* 0x000fc6000f8008ff */
[----:B------:R-:W5:Y:S01]  /*0650*/  LDG.E.U16 R25, desc[UR12][R2.64+0x2880] ;  /* 0x0028800c02197981 */ /* 0x000f62000c1e1500 */
[----:B------:R-:W-:-:S03]  /*0660*/  LEA.HI.X R5, R0, UR5, RZ, 0x1, P0 ;  /* 0x0000000500057c11 */ /* 0x000fc600080f0cff */
[----:B------:R-:W-:Y:S04]  /*0670*/  STS.U16 [R93+UR8+0xa000], R12 ;  /* 0x00a0000c5d007988 */ /* 0x000fe80008000408 */
[----:B------:R-:W-:Y:S01]  /*0680*/  STS.U16 [R93+UR8+0x8400], R14 ;  /* 0x0084000e5d007988 */ /* 0x000fe20008000408 */
[----:B------:R-:W-:Y:S01]  /*0690*/  IMAD.WIDE.U32 R4, R7, 0x2, R4 ;  /* 0x0000000207047825 */ /* 0x000fe200078e0004 */
[----:B------:R-:W-:Y:S02]  /*06a0*/  ULDC.64 UR4, c[0x0][0x220] ;  /* 0x0000880000047ab9 */ /* 0x000fe40000000a00 */
        /* <DEDUP_REMOVED lines=13> */
[----:B------:R0:W-:Y:S04]  /*0780*/  STS.U16 [R10+UR8], R43 ;  /* 0x0000002b0a007988 */ /* 0x0001e80008000408 */
[----:B------:R1:W-:Y:S04]  /*0790*/  STS.U16 [R10+UR8+0x4000], R45 ;  /* 0x0040002d0a007988 */ /* 0x0003e80008000408 */
[----:B------:R1:W-:Y:S04]  /*07a0*/  STS.U16 [R10+UR8+0x400], R47 ;  /* 0x0004002f0a007988 */ /* 0x0003e80008000408 */
[----:B------:R1:W-:Y:S04]  /*07b0*/  STS.U16 [R10+UR8+0x4400], R49 ;  /* 0x004400310a007988 */ /* 0x0003e80008000408 */
        /* <DEDUP_REMOVED lines=8> */
[----:B0-----:R-:W5:Y:S04]  /*0840*/  LDG.E.U16 R43, desc[UR12][R2.64+0x5000] ;  /* 0x0050000c022b7981 */ /* 0x001f68000c1e1500 */
[----:B-1----:R-:W5:Y:S04]  /*0850*/  LDG.E.U16 R45, desc[UR12][R2.64+0x5080] ;  /* 0x0050800c022d7981 */ /* 0x002f68000c1e1500 */
        /* <DEDUP_REMOVED lines=23> */
[----:B------:R1:W5:Y:S01]  /*09d0*/  LDG.E.U16 R92, desc[UR12][R4.64+0x78c0] ;  /* 0x0078c00c045c7981 */ /* 0x000362000c1e1500 */
[----:B0-----:R-:W-:-:S03]  /*09e0*/  SHF.L.U32 R2, R9, 0x8, RZ ;  /* 0x0000000809027819 */ /* 0x001fc600000006ff */
[----:B------:R0:W-:Y:S01]  /*09f0*/  STS.U16 [R10+UR8+0x800], R51 ;  /* 0x000800330a007988 */ /* 0x0001e20008000408 */
[----:B------:R-:W-:Y:S01]  /*0a00*/  LOP3.LUT R2, R2, 0x1800, RZ, 0xc0, !PT ;  /* 0x0000180002027812 */ /* 0x000fe200078ec0ff */
[----:B0-----:R-:W-:-:S05]  /*0a10*/  IMAD.SHL.U32 R51, R9, 0x10, RZ ;  /* 0x0000001009337824 */ /* 0x001fca00078e00ff */
[----:B-1----:R-:W-:Y:S02]  /*0a20*/  LOP3.LUT R4, R2, 0x70, R51, 0xf8, !PT ;  /* 0x0000007002047812 */ /* 0x002fe400078ef833 */
[--C-:B------:R-:W-:Y:S01]  /*0a30*/  SHF.R.S32.HI R2, RZ, 0x5, R9.reuse ;  /* 0x00000005ff027819 */ /* 0x100fe20000011409 */
[----:B------:R0:W-:Y:S01]  /*0a40*/  STS.U16 [R10+UR8+0x4800], R53 ;  /* 0x004800350a007988 */ /* 0x0001e20008000408 */
[----:B------:R-:W-:Y:S02]  /*0a50*/  IMAD.SHL.U32 R0, R9, 0x20, RZ ;  /* 0x0000002009007824 */ /* 0x000fe400078e00ff */
[----:B------:R-:W-:Y:S01]  /*0a60*/  SGXT R2, R2, 0x1 ;  /* 0x000000010202781a */ /* 0x000fe20000000200 */
[----:B------:R-:W-:Y:S04]  /*0a70*/  STS.U16 [R10+UR8+0xc00], R55 ;  /* 0x000c00370a007988 */ /* 0x000fe80008000408 */
[----:B------:R-:W-:Y:S01]  /*0a80*/  STS.U16 [R10+UR8+0x4c00], R57 ;  /* 0x004c00390a007988 */ /* 0x000fe20008000408 */
[----:B0-----:R-:W-:-:S03]  /*0a90*/  SHF.R.S32.HI R53, RZ, 0x2, R9 ;  /* 0x00000002ff357819 */ /* 0x001fc60000011409 */
[----:B------:R-:W-:Y:S01]  /*0aa0*/  STS.U16 [R10+UR8+0x3000], R59 ;  /* 0x0030003b0a007988 */ /* 0x000fe20008000408 */
[----:B------:R-:W-:-:S03]  /*0ab0*/  IMAD.SHL.U32 R9, R9, 0x2, RZ ;  /* 0x0000000209097824 */ /* 0x000fc600078e00ff */
[----:B------:R-:W-:Y:S04]  /*0ac0*/  STS.U16 [R10+UR8+0x7000], R61 ;  /* 0x0070003d0a007988 */ /* 0x000fe80008000408 */
[----:B------:R-:W-:Y:S04]  /*0ad0*/  STS.U16 [R10+UR8+0x3400], R63 ;  /* 0x0034003f0a007988 */ /* 0x000fe80008000408 */
[----:B------:R-:W-:Y:S04]  /*0ae0*/  STS.U16 [R10+UR8+0x7400], R65 ;  /* 0x007400410a007988 */ /* 0x000fe80008000408 */
[----:B------:R-:W-:Y:S04]  /*0af0*/  STS.U16 [R10+UR8+0x3800], R67 ;  /* 0x003800430a007988 */ /* 0x000fe80008000408 */
[----:B------:R-:W-:Y:S04]  /*0b00*/  STS.U16 [R10+UR8+0x7800], R69 ;  /* 0x007800450a007988 */ /* 0x000fe80008000408 */
[----:B------:R-:W-:Y:S01]  /*0b10*/  STS.U16 [R10+UR8+0x3c00], R71 ;  /* 0x003c00470a007988 */ /* 0x000fe20008000408 */
[----:B------:R-:W-:-:S02]  /*0b20*/  LOP3.LUT R2, R2, 0x2010, RZ, 0xc0, !PT ;  /* 0x0000201002027812 */ /* 0x000fc400078ec0ff */
[----:B------:R-:W-:Y:S02]  /*0b30*/  SHF.L.U32 R3, R7, 0x2, RZ ;  /* 0x0000000207037819 */ /* 0x000fe400000006ff */
[----:B------:R-:W-:Y:S01]  /*0b40*/  LOP3.LUT R9, R2, 0x180, R9, 0xf8, !PT ;  /* 0x0000018002097812 */ /* 0x000fe200078ef809 */
[----:B------:R-:W-:Y:S01]  /*0b50*/  IMAD.SHL.U32 R2, R8, 0x10, RZ ;  /* 0x0000001008027824 */ /* 0x000fe200078e00ff */
[----:B---3--:R-:W-:Y:S04]  /*0b60*/  STS.U16 [R10+UR8+0x1000], R19 ;  /* 0x001000130a007988 */ /* 0x008fe80008000408 */
[----:B----4-:R-:W-:Y:S04]  /*0b70*/  STS.U16 [R10+UR8+0x5000], R21 ;  /* 0x005000150a007988 */ /* 0x010fe80008000408 */
[----:B--2---:R-:W-:Y:S04]  /*0b80*/  STS.U16 [R10+UR8+0x1400], R23 ;  /* 0x001400170a007988 */ /* 0x004fe80008000408 */
[----:B-----5:R-:W-:Y:S01]  /*0b90*/  STS.U16 [R10+UR8+0x5400], R25 ;  /* 0x005400190a007988 */ /* 0x020fe20008000408 */
[----:B------:R-:W-:Y:S01]  /*0ba0*/  IADD3 R2, P0, P1, R3, UR4, R2 ;  /* 0x0000000403027c10 */ /* 0x000fe2000f91e002 */
[----:B------:R-:W-:-:S02]  /*0bb0*/  UIADD3 UR4, UR8, 0x8000, URZ ;  /* 0x0000800008047890 */ /* 0x000fc4000fffe03f */
[----:B------:R-:W-:Y:S01]  /*0bc0*/  USHF.R.U32.HI UR10, URZ, 0x4, UR8 ;  /* 0x000000043f0a7899 */ /* 0x000fe20008011608 */
[----:B------:R-:W-:Y:S01]  /*0bd0*/  LOP3.LUT R0, R0, 0x60, RZ, 0xc0, !PT ;  /* 0x0000006000007812 */ /* 0x000fe200078ec0ff */
[----:B------:R-:W-:Y:S01]  /*0be0*/  USHF.R.U32.HI UR4, URZ, 0x4, UR4 ;  /* 0x000000043f047899 */ /* 0x000fe20008011604 */
[----:B------:R-:W-:Y:S01]  /*0bf0*/  SGXT R53, R53, 0x1 ;  /* 0x000000013535781a */ /* 0x000fe20000000200 */
[----:B------:R-:W-:Y:S01]  /*0c00*/  USGXT.U32 UR10, UR10, 0xe ;  /* 0x0000000e0a0a789a */ /* 0x000fe20008000000 */
[----:B------:R-:W-:Y:S01]  /*0c10*/  LOP3.LUT R0, R0, 0x780, R51, 0xf8, !PT ;  /* 0x0000078000007812 */ /* 0x000fe200078ef833 */
[----:B------:R-:W-:Y:S01]  /*0c20*/  USGXT.U32 UR9, UR4, 0xe ;  /* 0x0000000e0409789a */ /* 0x000fe20008000000 */
[----:B------:R-:W-:Y:S01]  /*0c30*/  IMAD.HI.U32 R7, R7, 0x4, RZ ;  /* 0x0000000407077827 */ /* 0x000fe200078e00ff */
[----:B------:R-:W-:Y:S01]  /*0c40*/  ULOP3.LUT UR6, UR10, 0x4000000, URZ, 0xfc, !UPT ;  /* 0x040000000a067892 */ /* 0x000fe2000f8efc3f */
[----:B------:R-:W-:Y:S02]  /*0c50*/  LOP3.LUT R0, R0, 0x2010, R53, 0xf8, !PT ;  /* 0x0000201000007812 */ /* 0x000fe400078ef835 */
[----:B------:R-:W-:Y:S01]  /*0c60*/  IMAD.HI.U32 R6, R6, 0x4, RZ ;  /* 0x0000000406067827 */ /* 0x000fe200078e00ff */
[----:B------:R-:W-:Y:S01]  /*0c70*/  UMOV UR7, 0x40000040 ;  /* 0x4000004000077882 */ /* 0x000fe20000000000 */
[----:B------:R-:W-:-:S03]  /*0c80*/  UMOV UR4, UR9 ;  /* 0x0000000900047c82 */ /* 0x000fc60008000000 */
[----:B------:R-:W-:Y:S01]  /*0c90*/  IADD3.X R3, R7, UR5, R6, P0, P1 ;  /* 0x0000000507037c10 */ /* 0x000fe200087e2406 */
[----:B------:R-:W-:Y:S01]  /*0ca0*/  UMOV UR5, 0x40000040 ;  /* 0x4000004000057882 */ /* 0x000fe20000000000 */
        /* <DEDUP_REMOVED lines=13> */
[----:B------:R-:W-:Y:S04]  /*0d80*/  STS.U16 [R93+UR8], R11 ;  /* 0x0000000b5d007988 */ /* 0x000fe80008000408 */
        /* <DEDUP_REMOVED lines=26> */
[----:B------:R-:W-:Y:S04]  /*0f30*/  STS.U16 [R93+UR8+0x7400], R88 ;  /* 0x007400585d007988 */ /* 0x000fe80008000408 */
[----:B------:R-:W-:Y:S04]  /*0f40*/  STS.U16 [R93+UR8+0x3800], R89 ;  /* 0x003800595d007988 */ /* 0x000fe80008000408 */
[----:B------:R-:W-:Y:S04]  /*0f50*/  STS.U16 [R93+UR8+0x7800], R90 ;  /* 0x0078005a5d007988 */ /* 0x000fe80008000408 */
[----:B------:R-:W-:Y:S04]  /*0f60*/  STS.U16 [R93+UR8+0x3c00], R91 ;  /* 0x003c005b5d007988 */ /* 0x000fe80008000408 */
[----:B------:R-:W-:Y:S01]  /*0f70*/  STS.U16 [R93+UR8+0x7c00], R92 ;  /* 0x007c005c5d007988 */ /* 0x000fe20008000408 */
[----:B------:R-:W-:Y:S06]  /*0f80*/  BAR.SYNC.DEFER_BLOCKING 0x0 ;  /* 0x0000000000007b1d */ /* 0x000fec0000010000 */
[----:B0-----:R-:W-:-:S06]  /*0f90*/  WARPGROUP.ARRIVE ;  /* 0x00000000000079c5 */ /* 0x001fcc0000000000 */
[----:B------:R-:W-:Y:S01]  /*0fa0*/  HGMMA.64x128x16.F32.BF16 R24, gdesc[UR4].tnspB, RZ, !UPT ;  /* 0x41e00000041879f0 */ /* 0x000fe2000c7018ff */
[----:B------:R-:W-:Y:S02]  /*0fb0*/  UIADD3 UR6, UP1, UR10, 0x4000080, URZ ;  /* 0x040000800a067890 */ /* 0x000fe4000ff3e03f */
[----:B------:R-:W-:Y:S01]  /*0fc0*/  UIADD3 UR9, UP0, UR9, 0x2, URZ ;  /* 0x0000000209097890 */ /* 0x000fe2000ff1e03f */
[----:B------:R-:W-:Y:S01]  /*0fd0*/  UMOV UR5, URZ ;  /* 0x0000003f00057c82 */ /* 0x000fe20008000000 */
[----:B------:R-:W-:Y:S01]  /*0fe0*/  UMOV UR4, URZ ;  /* 0x0000003f00047c82 */ /* 0x000fe20008000000 */
[----:B------:R-:W-:Y:S02]  /*0ff0*/  UIADD3.X UR7, UR5, 0x40000040, URZ, UP1, !UPT ;  /* 0x4000004005077890 */ /* 0x000fe40008ffe43f */
[----:B------:R-:W-:-:S03]  /*1000*/  UIADD3.X UR5, UR4, 0x40000040, URZ, UP0, !UPT ;  /* 0x4000004004057890 */ /* 0x000fc600087fe43f */
[----:B------:R-:W-:-:S06]  /*1010*/  UMOV UR4, UR9 ;  /* 0x0000000900047c82 */ /* 0x000fcc0008000000 */
[----:B------:R-:W-:Y:S01]  /*1020*/  HGMMA.64x128x16.F32.BF16 R24, gdesc[UR4].tnspB, R24 ;  /* 0x41e00000041879f0 */ /* 0x000fe20008701818 */
[----:B------:R-:W-:Y:S02]  /*1030*/  UIADD3.64 UR18, UR6, 0x80, URZ ;  /* 0x0000008006127897 */ /* 0x000fe4000fffe03f */
[----:B------:R-:W-:-:S09]  /*1040*/  UIADD3.64 UR16, UR4, 0x2, URZ ;  /* 0x0000000204107897 */ /* 0x000fd2000fffe03f */
        /* <DEDUP_REMOVED lines=11> */
[----:B------:R-:W-:Y:S02]  /*1100*/  UIADD3.64 UR16, UR4, 0x202, URZ ;  /* 0x0000020204107897 */ /* 0x000fe4000fffe03f */
[----:B------:R-:W-:Y:S02]  /*1110*/  UIADD3.64 UR6, UR6, 0x300, URZ ;  /* 0x0000030006067897 */ /* 0x000fe4000fffe03f */
[----:B------:R-:W-:-:S05]  /*1120*/  UIADD3.64 UR4, UR4, 0x204, URZ ;  /* 0x0000020404047897 */ /* 0x000fca000fffe03f */
[----:B------:R-:W-:-:S12]  /*1130*/  HGMMA.64x128x16.F32.BF16 R24, gdesc[UR16].tnspB, R24 ;  /* 0x41e00000101879f0 */ /* 0x000fd80008701818 */
[----:B------:R-:W-:Y:S01]  /*1140*/  HGMMA.64x128x16.F32.BF16 R24, gdesc[UR4].tnspB, R24, gsb0 ;  /* 0x41e00000041879f0 */ /* 0x000fe20008001818 */
[----:B------:R-:W-:Y:S02]  /*1150*/  LOP3.LUT R4, R9, R4, RZ, 0x3c, !PT ;  /* 0x0000000409047212 */ /* 0x000fe400078e3cff */
[----:B------:R-:W-:Y:S01]  /*1160*/  LOP3.LUT R5, R0, 0x10, RZ, 0x3c, !PT ;  /* 0x0000001000057812 */ /* 0x000fe200078e3cff */
[----:B------:R-:W-:Y:S02]  /*1170*/  WARPGROUP.DEPBAR.LE gsb0, 0x0 ;  /* 0x00008000000079c5 */ /* 0x000fe40000010000 */
[----:B------:R-:W-:Y:S01]  /*1180*/  IMAD.MOV.U32 R8, RZ, RZ, R24 ;  /* 0x000000ffff087224 */ /* 0x000fe200078e0018 */
[----:B------:R-:W-:Y:S01]  /*1190*/  MOV R10, R40 ;  /* 0x00000028000a7202 */ /* 0x000fe20000000f00 */
[----:B------:R-:W-:Y:S01]  /*11a0*/  IMAD.MOV.U32 R9, RZ, RZ, R26 ;  /* 0x000000ffff097224 */ /* 0x000fe200078e001a */
[----:B------:R-:W-:Y:S01]  /*11b0*/  MOV R13, R30 ;  /* 0x0000001e000d7202 */ /* 0x000fe20000000f00 */
[----:B------:R-:W-:Y:S01]  /*11c0*/  IMAD.MOV.U32 R11, RZ, RZ, R42 ;  /* 0x000000ffff0b7224 */ /* 0x000fe200078e002a */
[----:B------:R-:W-:Y:S01]  /*11d0*/  BAR.SYNC.DEFER_BLOCKING 0x0 ;  /* 0x0000000000007b1d */ /* 0x000fe20000010000 */
[----:B------:R-:W-:Y:S01]  /*11e0*/  IMAD.MOV.U32 R12, RZ, RZ, R28 ;  /* 0x000000ffff0c7224 */ /* 0x000fe200078e001c */
[----:B------:R-:W-:Y:S01]  /*11f0*/  MOV R16, R32 ;  /* 0x0000002000107202 */ /* 0x000fe20000000f00 */
[----:B------:R-:W-:Y:S01]  /*1200*/  IMAD.MOV.U32 R14, RZ, RZ, R44 ;  /* 0x000000ffff0e7224 */ /* 0x000fe200078e002c */
[----:B------:R-:W-:Y:S01]  /*1210*/  MOV R19, R50 ;  /* 0x0000003200137202 */ /* 0x000fe20000000f00 */
[----:B------:R-:W-:-:S02]  /*1220*/  IMAD.MOV.U32 R15, RZ, RZ, R46 ;  /* 0x000000ffff0f7224 */ /* 0x000fc400078e002e */
[----:B------:R-:W-:Y:S02]  /*1230*/  IMAD.MOV.U32 R17, RZ, RZ, R34 ;  /* 0x000000ffff117224 */ /* 0x000fe400078e0022 */
[----:B------:R-:W-:Y:S01]  /*1240*/  IMAD.MOV.U32 R18, RZ, RZ, R48 ;  /* 0x000000ffff127224 */ /* 0x000fe200078e0030 */
[----:B------:R-:W-:Y:S01]  /*1250*/  MOV R20, R29 ;  /* 0x0000001d00147202 */ /* 0x000fe20000000f00 */
[----:B------:R-:W-:Y:S01]  /*1260*/  IMAD.MOV.U32 R21, RZ, RZ, R31 ;  /* 0x000000ffff157224 */ /* 0x000fe200078e001f */
[----:B------:R-:W-:Y:S01]  /*1270*/  MOV R23, R47 ;  /* 0x0000002f00177202 */ /* 0x000fe20000000f00 */
[----:B------:R-:W-:Y:S02]  /*1280*/  IMAD.MOV.U32 R22, RZ, RZ, R45 ;  /* 0x000000ffff167224 */ /* 0x000fe400078e002d */
[----:B------:R-:W-:Y:S02]  /*1290*/  IMAD.MOV.U32 R24, RZ, RZ, R37 ;  /* 0x000000ffff187224 */ /* 0x000fe400078e0025 */
[----:B------:R-:W-:Y:S01]  /*12a0*/  IMAD.MOV.U32 R26, RZ, RZ, R53 ;  /* 0x000000ffff1a7224 */ /* 0x000fe200078e0035 */
[----:B------:R0:W-:Y:S04]  /*12b0*/  STS.128 [R0+UR8], R8 ;  /* 0x0000000800007988 */ /* 0x0001e80008000c08 */
[----:B------:R1:W-:Y:S04]  /*12c0*/  STS.128 [R0+UR8+0x800], R12 ;  /* 0x0008000c00007988 */ /* 0x0003e80008000c08 */
[----:B------:R2:W-:Y:S01]  /*12d0*/  STS.128 [R0+UR8+0x1000], R16 ;  /* 0x0010001000007988 */ /* 0x0005e20008000c08 */
[----:B0-----:R-:W-:Y:S01]  /*12e0*/  IMAD.MOV.U32 R8, RZ, RZ, R36 ;  /* 0x000000ffff087224 */ /* 0x001fe200078e0024 */
[----:B------:R-:W-:Y:S01]  /*12f0*/  MOV R10, R52 ;  /* 0x00000034000a7202 */ /* 0x000fe20000000f00 */
[----:B------:R-:W-:-:S02]  /*1300*/  IMAD.MOV.U32 R9, RZ, RZ, R38 ;  /* 0x000000ffff097224 */ /* 0x000fc400078e0026 */
[----:B------:R-:W-:Y:S01]  /*1310*/  IMAD.MOV.U32 R11, RZ, RZ, R54 ;  /* 0x000000ffff0b7224 */ /* 0x000fe200078e0036 */
[----:B-1----:R-:W-:Y:S01]  /*1320*/  MOV R13, R27 ;  /* 0x0000001b000d7202 */ /* 0x002fe20000000f00 */
[----:B------:R-:W-:Y:S01]  /*1330*/  IMAD.MOV.U32 R12, RZ, RZ, R25 ;  /* 0x000000ffff0c7224 */ /* 0x000fe200078e0019 */
[----:B------:R-:W-:Y:S01]  /*1340*/  MOV R25, R39 ;  /* 0x0000002700197202 */ /* 0x000fe20000000f00 */
[----:B------:R-:W-:Y:S01]  /*1350*/  IMAD.MOV.U32 R14, RZ, RZ, R41 ;  /* 0x000000ffff0e7224 */ /* 0x000fe200078e0029 */
[----:B--2---:R-:W-:Y:S01]  /*1360*/  MOV R18, R49 ;  /* 0x0000003100127202 */ /* 0x004fe20000000f00 */
[----:B------:R-:W-:Y:S01]  /*1370*/  IMAD.MOV.U32 R15, RZ, RZ, R43 ;  /* 0x000000ffff0f7224 */ /* 0x000fe200078e002b */
[----:B------:R-:W-:Y:S01]  /*1380*/  MOV R27, R55 ;  /* 0x00000037001b7202 */ /* 0x000fe20000000f00 */
[----:B------:R-:W-:Y:S02]  /*1390*/  IMAD.MOV.U32 R16, RZ, RZ, R33 ;  /* 0x000000ffff107224 */ /* 0x000fe400078e0021 */
[----:B------:R-:W-:-:S02]  /*13a0*/  IMAD.MOV.U32 R17, RZ, RZ, R35 ;  /* 0x000000ffff117224 */ /* 0x000fc400078e0023 */
[----:B------:R-:W-:Y:S01]  /*13b0*/  IMAD.MOV.U32 R19, RZ, RZ, R51 ;  /* 0x000000ffff137224 */ /* 0x000fe200078e0033 */
[----:B------:R-:W-:Y:S04]  /*13c0*/  STS.128 [R0+UR8+0x1800], R8 ;  /* 0x0018000800007988 */ /* 0x000fe80008000c08 */
[----:B------:R-:W-:Y:S04]  /*13d0*/  STS.128 [R5+UR8], R12 ;  /* 0x0000000c05007988 */ /* 0x000fe80008000c08 */
[----:B------:R-:W-:Y:S04]  /*13e0*/  STS.128 [R5+UR8+0x800], R20 ;  /* 0x0008001405007988 */ /* 0x000fe80008000c08 */
[----:B------:R-:W-:Y:S04]  /*13f0*/  STS.128 [R5+UR8+0x1000], R16 ;  /* 0x0010001005007988 */ /* 0x000fe80008000c08 */
[----:B------:R-:W-:Y:S01]  /*1400*/  STS.128 [R5+UR8+0x1800], R24 ;  /* 0x0018001805007988 */ /* 0x000fe20008000c08 */
[----:B------:R-:W-:Y:S01]  /*1410*/  BAR.SYNC.DEFER_BLOCKING 0x0 ;  /* 0x0000000000007b1d */ /* 0x000fe20000010000 */
[----:B------:R-:W-:Y:S01]  /*1420*/  IMAD.MOV.U32 R28, RZ, RZ, R56 ;  /* 0x000000ffff1c7224 */ /* 0x000fe200078e0038 */
[----:B------:R-:W-:Y:S01]  /*1430*/  MOV R29, R58 ;  /* 0x0000003a001d7202 */ /* 0x000fe20000000f00 */
[----:B------:R-:W-:Y:S01]  /*1440*/  IMAD.MOV.U32 R30, RZ, RZ, R72 ;  /* 0x000000ffff1e7224 */ /* 0x000fe200078e0048 */
[----:B------:R-:W-:-:S02]  /*1450*/  MOV R31, R74 ;  /* 0x0000004a001f7202 */ /* 0x000fc40000000f00 */
[----:B------:R-:W0:Y:S04]  /*1460*/  LDS.128 R8, [R4+UR8] ;  /* 0x0000000804087984 */ /* 0x000e280008000c00 */
[----:B------:R-:W1:Y:S04]  /*1470*/  LDS.128 R12, [R4+UR8+0x200] ;  /* 0x00020008040c7984 */ /* 0x000e680008000c00 */
[----:B------:R-:W2:Y:S04]  /*1480*/  LDS.128 R16, [R4+UR8+0x400] ;  /* 0x0004000804107984 */ /* 0x000ea80008000c00 */
[----:B------:R-:W3:Y:S01]  /*1490*/  LDS.128 R20, [R4+UR8+0x600] ;  /* 0x0006000804147984 */ /* 0x000ee20008000c00 */
[----:B------:R-:W-:Y:S01]  /*14a0*/  BAR.SYNC.DEFER_BLOCKING 0x0 ;  /* 0x0000000000007b1d */ /* 0x000fe20000010000 */
[----:B------:R-:W-:Y:S01]  /*14b0*/  IMAD.MOV.U32 R32, RZ, RZ, R60 ;  /* 0x000000ffff207224 */ /* 0x000fe200078e003c */
[----:B------:R-:W-:Y:S01]  /*14c0*/  MOV R33, R62 ;  /* 0x0000003e00217202 */ /* 0x000fe20000000f00 */
        /* <DEDUP_REMOVED lines=26> */
[----:B------:R-:W-:Y:S04]  /*1670*/  STS.128 [R0+UR8], R28 ;  /* 0x0000001c00007988 */ /* 0x000fe80008000c08 */
[----:B------:R-:W-:Y:S04]  /*1680*/  STS.128 [R0+UR8+0x800], R32 ;  /* 0x0008002000007988 */ /* 0x000fe80008000c08 */
[----:B------:R-:W-:Y:S04]  /*1690*/  STS.128 [R0+UR8+0x1000], R36 ;  /* 0x0010002400007988 */ /* 0x000fe80008000c08 */
[----:B------:R-:W-:Y:S04]  /*16a0*/  STS.128 [R0+UR8+0x1800], R40 ;  /* 0x0018002800007988 */ /* 0x000fe80008000c08 */
[----:B------:R-:W-:Y:S04]  /*16b0*/  STS.128 [R5+UR8], R44 ;  /* 0x0000002c05007988 */ /* 0x000fe80008000c08 */
[----:B------:R-:W-:Y:S04]  /*16c0*/  STS.128 [R5+UR8+0x800], R48 ;  /* 0x0008003005007988 */ /* 0x000fe80008000c08 */
[----:B------:R-:W-:Y:S04]  /*16d0*/  STS.128 [R5+UR8+0x1000], R52 ;  /* 0x0010003405007988 */ /* 0x000fe80008000c08 */
[----:B------:R-:W-:Y:S01]  /*16e0*/  STS.128 [R5+UR8+0x1800], R56 ;  /* 0x0018003805007988 */ /* 0x000fe20008000c08 */
[----:B------:R-:W-:Y:S06]  /*16f0*/  BAR.SYNC.DEFER_BLOCKING 0x0 ;  /* 0x0000000000007b1d */ /* 0x000fec0000010000 */
[----:B------:R-:W4:Y:S04]  /*1700*/  LDS.128 R24, [R4+UR8] ;  /* 0x0000000804187984 */ /* 0x000f280008000c00 */
[----:B------:R-:W5:Y:S04]  /*1710*/  LDS.128 R28, [R4+UR8+0x200] ;  /* 0x00020008041c7984 */ /* 0x000f680008000c00 */
[----:B------:R-:W5:Y:S04]  /*1720*/  LDS.128 R32, [R4+UR8+0x400] ;  /* 0x0004000804207984 */ /* 0x000f680008000c00 */
[----:B------:R-:W5:Y:S04]  /*1730*/  LDS.128 R36, [R4+UR8+0x600] ;  /* 0x0006000804247984 */ /* 0x000f680008000c00 */
[----:B0-----:R-:W-:Y:S04]  /*1740*/  STG.E desc[UR12][R2.64], R8 ;  /* 0x0000000802007986 */ /* 0x001fe8000c10190c */
[----:B------:R-:W-:Y:S04]  /*1750*/  STG.E desc[UR12][R2.64+0x80], R10 ;  /* 0x0000800a02007986 */ /* 0x000fe8000c10190c */
[----:B------:R-:W-:Y:S04]  /*1760*/  STG.E desc[UR12][R2.64+0x1000], R9 ;  /* 0x0010000902007986 */ /* 0x000fe8000c10190c */
[----:B------:R-:W-:Y:S04]  /*1770*/  STG.E desc[UR12][R2.64+0x1080], R11 ;  /* 0x0010800b02007986 */ /* 0x000fe8000c10190c */
[----:B-1----:R-:W-:Y:S04]  /*1780*/  STG.E desc[UR12][R2.64+0x2000], R12 ;  /* 0x0020000c02007986 */ /* 0x002fe8000c10190c */
[----:B------:R-:W-:Y:S04]  /*1790*/  STG.E desc[UR12][R2.64+0x2080], R14 ;  /* 0x0020800e02007986 */ /* 0x000fe8000c10190c */
[----:B------:R-:W-:Y:S04]  /*17a0*/  STG.E desc[UR12][R2.64+0x3000], R13 ;  /* 0x0030000d02007986 */ /* 0x000fe8000c10190c */
[----:B------:R-:W-:Y:S04]  /*17b0*/  STG.E desc[UR12][R2.64+0x3080], R15 ;  /* 0x0030800f02007986 */ /* 0x000fe8000c10190c */
[----:B--2---:R-:W-:Y:S04]  /*17c0*/  STG.E desc[UR12][R2.64+0x4000], R16 ;  /* 0x0040001002007986 */ /* 0x004fe8000c10190c */
[----:B------:R-:W-:Y:S04]  /*17d0*/  STG.E desc[UR12][R2.64+0x4080], R18 ;  /* 0x0040801202007986 */ /* 0x000fe8000c10190c */
[----:B------:R-:W-:Y:S04]  /*17e0*/  STG.E desc[UR12][R2.64+0x5000], R17 ;  /* 0x0050001102007986 */ /* 0x000fe8000c10190c */
[----:B------:R-:W-:Y:S04]  /*17f0*/  STG.E desc[UR12][R2.64+0x5080], R19 ;  /* 0x0050801302007986 */ /* 0x000fe8000c10190c */
[----:B---3--:R-:W-:Y:S04]  /*1800*/  STG.E desc[UR12][R2.64+0x6000], R20 ;  /* 0x0060001402007986 */ /* 0x008fe8000c10190c */
[----:B------:R-:W-:Y:S04]  /*1810*/  STG.E desc[UR12][R2.64+0x6080], R22 ;  /* 0x0060801602007986 */ /* 0x000fe8000c10190c */
[----:B------:R-:W-:Y:S04]  /*1820*/  STG.E desc[UR12][R2.64+0x7000], R21 ;  /* 0x0070001502007986 */ /* 0x000fe8000c10190c */
[----:B------:R-:W-:Y:S04]  /*1830*/  STG.E desc[UR12][R2.64+0x7080], R23 ;  /* 0x0070801702007986 */ /* 0x000fe8000c10190c */
[----:B----4-:R-:W-:Y:S04]  /*1840*/  STG.E desc[UR12][R2.64+0x100], R24 ;  /* 0x0001001802007986 */ /* 0x010fe8000c10190c */
[----:B------:R-:W-:Y:S04]  /*1850*/  STG.E desc[UR12][R2.64+0x180], R26 ;  /* 0x0001801a02007986 */ /* 0x000fe8000c10190c */
[----:B------:R-:W-:Y:S04]  /*1860*/  STG.E desc[UR12][R2.64+0x1100], R25 ;  /* 0x0011001902007986 */ /* 0x000fe8000c10190c */
[----:B------:R-:W-:Y:S04]  /*1870*/  STG.E desc[UR12][R2.64+0x1180], R27 ;  /* 0x0011801b02007986 */ /* 0x000fe8000c10190c */
[----:B-----5:R-:W-:Y:S04]  /*1880*/  STG.E desc[UR12][R2.64+0x2100], R28 ;  /* 0x0021001c02007986 */ /* 0x020fe8000c10190c */
[----:B------:R-:W-:Y:S04]  /*1890*/  STG.E desc[UR12][R2.64+0x2180], R30 ;  /* 0x0021801e02007986 */ /* 0x000fe8000c10190c */
        /* <DEDUP_REMOVED lines=9> */
[----:B------:R-:W-:Y:S01]  /*1930*/  STG.E desc[UR12][R2.64+0x7180], R39 ;  /* 0x0071802702007986 */ /* 0x000fe2000c10190c */
[----:B------:R-:W-:Y:S05]  /*1940*/  EXIT ;  /* 0x000000000000794d */ /* 0x000fea0003800000 */
.L_x_0:
[----:B------:R-:W-:-:S00]  /*1950*/  BRA `(.L_x_0) ;  /* 0xfffffffc00fc7947 */ /* 0x000fc0000383ffff */
[----:B------:R-:W-:-:S00]  /*1960*/  NOP ;  /* 0x0000000000007918 */ /* 0x000fc00000000000 */
        /* <DEDUP_REMOVED lines=9> */
.L_x_1:


//--------------------- .nv.shared.gluon_mma      --------------------------
	.section	.nv.shared.gluon_mma,"aw",@nobits
	.sectionflags	@""
	.align	16
	.zero		1024


//--------------------- .nv.shared.reserved.0     --------------------------
	.section	.nv.shared.reserved.0,"aw",@nobits
	.weak		__nv_reservedSMEM_offset_0_alias
	.size		__nv_reservedSMEM_offset_0_alias, 0, 0
	.other		__nv_reservedSMEM_offset_0_alias,@"STO_CUDA_RESERVED_SHARED STV_DEFAULT"
__nv_reservedSMEM_offset_0_alias:
	.zero		0


//--------------------- .nv.constant0.gluon_mma   --------------------------
	.section	.nv.constant0.gluon_mma,"a",@progbits
	.sectionflags	@""
	.align	4
.nv.constant0.gluon_mma:
	.zero		568


//--------------------- SYMBOLS --------------------------

	.type		.nv.reservedSmem.offset0,@object
	.size		.nv.reservedSmem.offset0,0x4
